//
// Generated by NVIDIA NVVM Compiler
//
// Compiler Build ID: CL-36424714
// Cuda compilation tools, release 13.0, V13.0.88
// Based on NVVM 20.0.0
//

.version 9.0
.target sm_100
.address_size 64

	// .globl	_Z11matmulNaivePiS_S_iiii

.visible .entry _Z11matmulNaivePiS_S_iiii(
	.param .u64 .ptr .align 1 _Z11matmulNaivePiS_S_iiii_param_0,
	.param .u64 .ptr .align 1 _Z11matmulNaivePiS_S_iiii_param_1,
	.param .u64 .ptr .align 1 _Z11matmulNaivePiS_S_iiii_param_2,
	.param .u32 _Z11matmulNaivePiS_S_iiii_param_3,
	.param .u32 _Z11matmulNaivePiS_S_iiii_param_4,
	.param .u32 _Z11matmulNaivePiS_S_iiii_param_5,
	.param .u32 _Z11matmulNaivePiS_S_iiii_param_6
)
{
	.reg .pred 	%p<14>;
	.reg .b32 	%r<106>;
	.reg .b64 	%rd<53>;

	ld.param.u64 	%rd7, [_Z11matmulNaivePiS_S_iiii_param_0];
	ld.param.u64 	%rd8, [_Z11matmulNaivePiS_S_iiii_param_1];
	ld.param.u64 	%rd6, [_Z11matmulNaivePiS_S_iiii_param_2];
	ld.param.u32 	%r32, [_Z11matmulNaivePiS_S_iiii_param_4];
	ld.param.u32 	%r30, [_Z11matmulNaivePiS_S_iiii_param_5];
	ld.param.u32 	%r31, [_Z11matmulNaivePiS_S_iiii_param_6];
	cvta.to.global.u64 	%rd1, %rd8;
	cvta.to.global.u64 	%rd2, %rd7;
	mov.u32 	%r33, %ctaid.y;
	mov.u32 	%r34, %ntid.y;
	mov.u32 	%r35, %tid.y;
	mad.lo.s32 	%r1, %r33, %r34, %r35;
	mov.u32 	%r36, %ctaid.x;
	mov.u32 	%r37, %ntid.x;
	mov.u32 	%r38, %tid.x;
	mad.lo.s32 	%r2, %r36, %r37, %r38;
	setp.ge.s32 	%p1, %r1, %r30;
	setp.ge.s32 	%p2, %r2, %r32;
	or.pred  	%p3, %p2, %p1;
	setp.ne.s32 	%p4, %r32, %r30;
	or.pred  	%p5, %p4, %p3;
	@%p5 bra 	$L__BB0_13;
	mul.lo.s32 	%r3, %r30, %r1;
	and.b32  	%r4, %r30, 7;
	setp.lt.u32 	%p6, %r30, 8;
	mov.b32 	%r100, 0;
	mov.u32 	%r105, %r100;
	@%p6 bra 	$L__BB0_4;
	and.b32  	%r100, %r30, 2147483640;
	neg.s32 	%r94, %r100;
	shl.b32 	%r7, %r31, 3;
	mul.wide.u32 	%rd9, %r3, 4;
	add.s64 	%rd10, %rd9, %rd2;
	add.s64 	%rd52, %rd10, 16;
	mov.b32 	%r105, 0;
	mul.wide.s32 	%rd13, %r31, 4;
	mov.u32 	%r93, %r2;
$L__BB0_3:
	.pragma "nounroll";
	ld.global.u32 	%r42, [%rd52+-16];
	mul.wide.s32 	%rd11, %r93, 4;
	add.s64 	%rd12, %rd1, %rd11;
	ld.global.u32 	%r43, [%rd12];
	mad.lo.s32 	%r44, %r43, %r42, %r105;
	ld.global.u32 	%r45, [%rd52+-12];
	add.s64 	%rd14, %rd12, %rd13;
	ld.global.u32 	%r46, [%rd14];
	mad.lo.s32 	%r47, %r46, %r45, %r44;
	ld.global.u32 	%r48, [%rd52+-8];
	add.s64 	%rd15, %rd14, %rd13;
	ld.global.u32 	%r49, [%rd15];
	mad.lo.s32 	%r50, %r49, %r48, %r47;
	ld.global.u32 	%r51, [%rd52+-4];
	add.s64 	%rd16, %rd15, %rd13;
	ld.global.u32 	%r52, [%rd16];
	mad.lo.s32 	%r53, %r52, %r51, %r50;
	ld.global.u32 	%r54, [%rd52];
	add.s64 	%rd17, %rd16, %rd13;
	ld.global.u32 	%r55, [%rd17];
	mad.lo.s32 	%r56, %r55, %r54, %r53;
	ld.global.u32 	%r57, [%rd52+4];
	add.s64 	%rd18, %rd17, %rd13;
	ld.global.u32 	%r58, [%rd18];
	mad.lo.s32 	%r59, %r58, %r57, %r56;
	ld.global.u32 	%r60, [%rd52+8];
	add.s64 	%rd19, %rd18, %rd13;
	ld.global.u32 	%r61, [%rd19];
	mad.lo.s32 	%r62, %r61, %r60, %r59;
	ld.global.u32 	%r63, [%rd52+12];
	add.s64 	%rd20, %rd19, %rd13;
	ld.global.u32 	%r64, [%rd20];
	mad.lo.s32 	%r105, %r64, %r63, %r62;
	add.s32 	%r94, %r94, 8;
	add.s32 	%r93, %r93, %r7;
	add.s64 	%rd52, %rd52, 32;
	setp.ne.s32 	%p7, %r94, 0;
	@%p7 bra 	$L__BB0_3;
$L__BB0_4:
	setp.eq.s32 	%p8, %r4, 0;
	@%p8 bra 	$L__BB0_12;
	and.b32  	%r17, %r30, 3;
	setp.lt.u32 	%p9, %r4, 4;
	@%p9 bra 	$L__BB0_7;
	add.s32 	%r66, %r100, %r3;
	mul.wide.u32 	%rd21, %r66, 4;
	add.s64 	%rd22, %rd2, %rd21;
	ld.global.u32 	%r67, [%rd22];
	mad.lo.s32 	%r68, %r100, %r31, %r2;
	mul.wide.s32 	%rd23, %r68, 4;
	add.s64 	%rd24, %rd1, %rd23;
	ld.global.u32 	%r69, [%rd24];
	mad.lo.s32 	%r70, %r69, %r67, %r105;
	cvt.u64.u32 	%rd25, %r3;
	cvt.u64.u32 	%rd26, %r100;
	add.s64 	%rd27, %rd26, %rd25;
	shl.b64 	%rd28, %rd27, 2;
	add.s64 	%rd29, %rd2, %rd28;
	ld.global.u32 	%r71, [%rd29+4];
	mul.wide.s32 	%rd30, %r31, 4;
	add.s64 	%rd31, %rd24, %rd30;
	ld.global.u32 	%r72, [%rd31];
	mad.lo.s32 	%r73, %r72, %r71, %r70;
	ld.global.u32 	%r74, [%rd29+8];
	add.s64 	%rd32, %rd31, %rd30;
	ld.global.u32 	%r75, [%rd32];
	mad.lo.s32 	%r76, %r75, %r74, %r73;
	ld.global.u32 	%r77, [%rd29+12];
	add.s64 	%rd33, %rd32, %rd30;
	ld.global.u32 	%r78, [%rd33];
	mad.lo.s32 	%r105, %r78, %r77, %r76;
	add.s32 	%r100, %r100, 4;
$L__BB0_7:
	setp.eq.s32 	%p10, %r17, 0;
	@%p10 bra 	$L__BB0_12;
	setp.eq.s32 	%p11, %r17, 1;
	@%p11 bra 	$L__BB0_10;
	add.s32 	%r80, %r100, %r3;
	mul.wide.u32 	%rd34, %r80, 4;
	add.s64 	%rd35, %rd2, %rd34;
	ld.global.u32 	%r81, [%rd35];
	mad.lo.s32 	%r82, %r100, %r31, %r2;
	mul.wide.s32 	%rd36, %r82, 4;
	add.s64 	%rd37, %rd1, %rd36;
	ld.global.u32 	%r83, [%rd37];
	mad.lo.s32 	%r84, %r83, %r81, %r105;
	cvt.u64.u32 	%rd38, %r3;
	cvt.u64.u32 	%rd39, %r100;
	add.s64 	%rd40, %rd39, %rd38;
	shl.b64 	%rd41, %rd40, 2;
	add.s64 	%rd42, %rd2, %rd41;
	ld.global.u32 	%r85, [%rd42+4];
	mul.wide.s32 	%rd43, %r31, 4;
	add.s64 	%rd44, %rd37, %rd43;
	ld.global.u32 	%r86, [%rd44];
	mad.lo.s32 	%r105, %r86, %r85, %r84;
	add.s32 	%r100, %r100, 2;
$L__BB0_10:
	and.b32  	%r87, %r30, 1;
	setp.eq.b32 	%p12, %r87, 1;
	not.pred 	%p13, %p12;
	@%p13 bra 	$L__BB0_12;
	add.s32 	%r88, %r100, %r3;
	mul.wide.u32 	%rd45, %r88, 4;
	add.s64 	%rd46, %rd2, %rd45;
	ld.global.u32 	%r89, [%rd46];
	mad.lo.s32 	%r90, %r100, %r31, %r2;
	mul.wide.s32 	%rd47, %r90, 4;
	add.s64 	%rd48, %rd1, %rd47;
	ld.global.u32 	%r91, [%rd48];
	mad.lo.s32 	%r105, %r91, %r89, %r105;
$L__BB0_12:
	mad.lo.s32 	%r92, %r31, %r1, %r2;
	cvta.to.global.u64 	%rd49, %rd6;
	mul.wide.s32 	%rd50, %r92, 4;
	add.s64 	%rd51, %rd49, %rd50;
	st.global.u32 	[%rd51], %r105;
$L__BB0_13:
	ret;

}


// ===== COMPILED SASS (sm_100) =====

	.target	sm_100

	.elftype	@"ET_EXEC"


//--------------------- .note.nv.tkinfo           --------------------------
	.section	.note.nv.tkinfo,"",@"SHT_NOTE"
	.sectionflags	@"SHF_NOTE_NV_TKINFO"
	.tkinfo
        /*0018*/ 	.word	0x00000002
        /*0030*/ 	.string	""
        /*0030*/ 	.string	"ptxas"
        /*0030*/ 	.string	"Cuda compilation tools, release 13.0, V13.0.88"
        /*0030*/ 	.string	"Build cuda_13.0.r13.0/compiler.36424714_0"
        /*0030*/ 	.string	"-arch sm_100 -m 64 "



//--------------------- .note.nv.cuinfo           --------------------------
	.section	.note.nv.cuinfo,"",@"SHT_NOTE"
	.sectionflags	@"SHF_NOTE_NV_CUINFO"
        /*0018*/ 	.short	0x0002
        /*001a*/ 	.short	0x0064
        /*001c*/ 	.short	0x0082
	.zero		2


//--------------------- .nv.info                  --------------------------
	.section	.nv.info,"",@"SHT_CUDA_INFO"
	.align	4


	//----- nvinfo : EIATTR_REGCOUNT
	.align		4
        /*0000*/ 	.byte	0x04, 0x2f
        /*0002*/ 	.short	(.L_1 - .L_0)
	.align		4
.L_0:
        /*0004*/ 	.word	index@(_Z11matmulNaivePiS_S_iiii)
        /*0008*/ 	.word	0x00000020


	//----- nvinfo : EIATTR_FRAME_SIZE
	.align		4
.L_1:
        /*000c*/ 	.byte	0x04, 0x11
        /*000e*/ 	.short	(.L_3 - .L_2)
	.align		4
.L_2:
        /*0010*/ 	.word	index@(_Z11matmulNaivePiS_S_iiii)
        /*0014*/ 	.word	0x00000000


	//----- nvinfo : EIATTR_MIN_STACK_SIZE
	.align		4
.L_3:
        /*0018*/ 	.byte	0x04, 0x12
        /*001a*/ 	.short	(.L_5 - .L_4)
	.align		4
.L_4:
        /*001c*/ 	.word	index@(_Z11matmulNaivePiS_S_iiii)
        /*0020*/ 	.word	0x00000000
.L_5:


//--------------------- .nv.compat                --------------------------
	.section	.nv.compat,"",@"SHT_CUDA_COMPAT_INFO"
	.align	4
        /*0000*/ 	.byte	0x02, 0x09, 0x00, 0x00, 0x02, 0x02, 0x01, 0x00, 0x02, 0x05, 0x05, 0x00, 0x03, 0x07, 0x01, 0x01
        /*0010*/ 	.byte	0x02, 0x03, 0x00, 0x00, 0x02, 0x06, 0x01, 0x00, 0x04, 0x0b, 0x08, 0x00, 0x09, 0x00, 0x00, 0x00
        /*0020*/ 	.byte	0x00, 0x00, 0x00, 0x00


//--------------------- .nv.info._Z11matmulNaivePiS_S_iiii --------------------------
	.section	.nv.info._Z11matmulNaivePiS_S_iiii,"",@"SHT_CUDA_INFO"
	.sectionflags	@""
	.align	4


	//----- nvinfo : EIATTR_CUDA_API_VERSION
	.align		4
        /*0000*/ 	.byte	0x04, 0x37
        /*0002*/ 	.short	(.L_7 - .L_6)
.L_6:
        /*0004*/ 	.word	0x00000082


	//----- nvinfo : EIATTR_KPARAM_INFO
	.align		4
.L_7:
        /*0008*/ 	.byte	0x04, 0x17
        /*000a*/ 	.short	(.L_9 - .L_8)
.L_8:
        /*000c*/ 	.word	0x00000000
        /*0010*/ 	.short	0x0006
        /*0012*/ 	.short	0x0024
        /*0014*/ 	.byte	0x00, 0xf0, 0x11, 0x00


	//----- nvinfo : EIATTR_KPARAM_INFO
	.align		4
.L_9:
        /*0018*/ 	.byte	0x04, 0x17
        /*001a*/ 	.short	(.L_11 - .L_10)
.L_10:
        /*001c*/ 	.word	0x00000000
        /*0020*/ 	.short	0x0005
        /*0022*/ 	.short	0x0020
        /*0024*/ 	.byte	0x00, 0xf0, 0x11, 0x00


	//----- nvinfo : EIATTR_KPARAM_INFO
	.align		4
.L_11:
        /*0028*/ 	.byte	0x04, 0x17
        /*002a*/ 	.short	(.L_13 - .L_12)
.L_12:
        /*002c*/ 	.word	0x00000000
        /*0030*/ 	.short	0x0004
        /*0032*/ 	.short	0x001c
        /*0034*/ 	.byte	0x00, 0xf0, 0x11, 0x00


	//----- nvinfo : EIATTR_KPARAM_INFO
	.align		4
.L_13:
        /*0038*/ 	.byte	0x04, 0x17
        /*003a*/ 	.short	(.L_15 - .L_14)
.L_14:
        /*003c*/ 	.word	0x00000000
        /*0040*/ 	.short	0x0003
        /*0042*/ 	.short	0x0018
        /*0044*/ 	.byte	0x00, 0xf0, 0x11, 0x00


	//----- nvinfo : EIATTR_KPARAM_INFO
	.align		4
.L_15:
        /*0048*/ 	.byte	0x04, 0x17
        /*004a*/ 	.short	(.L_17 - .L_16)
.L_16:
        /*004c*/ 	.word	0x00000000
        /*0050*/ 	.short	0x0002
        /*0052*/ 	.short	0x0010
        /*0054*/ 	.byte	0x00, 0xf5, 0x21, 0x00


	//----- nvinfo : EIATTR_KPARAM_INFO
	.align		4
.L_17:
        /*0058*/ 	.byte	0x04, 0x17
        /*005a*/ 	.short	(.L_19 - .L_18)
.L_18:
        /*005c*/ 	.word	0x00000000
        /*0060*/ 	.short	0x0001
        /*0062*/ 	.short	0x0008
        /*0064*/ 	.byte	0x00, 0xf5, 0x21, 0x00


	//----- nvinfo : EIATTR_KPARAM_INFO
	.align		4
.L_19:
        /*0068*/ 	.byte	0x04, 0x17
        /*006a*/ 	.short	(.L_21 - .L_20)
.L_20:
        /*006c*/ 	.word	0x00000000
        /*0070*/ 	.short	0x0000
        /*0072*/ 	.short	0x0000
        /*0074*/ 	.byte	0x00, 0xf5, 0x21, 0x00


	//----- nvinfo : EIATTR_SPARSE_MMA_MASK
	.align		4
.L_21:
        /*0078*/ 	.byte	0x03, 0x50
        /*007a*/ 	.short	0x0000


	//----- nvinfo : EIATTR_MAXREG_COUNT
	.align		4
        /*007c*/ 	.byte	0x03, 0x1b
        /*007e*/ 	.short	0x00ff


	//----- nvinfo : EIATTR_MERCURY_ISA_VERSION
	.align		4
        /*0080*/ 	.byte	0x03, 0x5f
        /*0082*/ 	.short	0x0101


	//----- nvinfo : EIATTR_VRC_CTA_INIT_COUNT
	.align		4
        /*0084*/ 	.byte	0x02, 0x4a
	.zero		1
	.zero		1


	//----- nvinfo : EIATTR_EXIT_INSTR_OFFSETS
	.align		4
        /*0088*/ 	.byte	0x04, 0x1c
        /*008a*/ 	.short	(.L_23 - .L_22)


	//   ....[0]....
.L_22:
        /*008c*/ 	.word	0x000000e0


	//   ....[1]....
        /*0090*/ 	.word	0x00000910


	//----- nvinfo : EIATTR_CBANK_PARAM_SIZE
	.align		4
.L_23:
        /*0094*/ 	.byte	0x03, 0x19
        /*0096*/ 	.short	0x0028


	//----- nvinfo : EIATTR_PARAM_CBANK
	.align		4
        /*0098*/ 	.byte	0x04, 0x0a
        /*009a*/ 	.short	(.L_25 - .L_24)
	.align		4
.L_24:
        /*009c*/ 	.word	index@(.nv.constant0._Z11matmulNaivePiS_S_iiii)
        /*00a0*/ 	.short	0x0380
        /*00a2*/ 	.short	0x0028


	//----- nvinfo : EIATTR_SW_WAR
	.align		4
.L_25:
        /*00a4*/ 	.byte	0x04, 0x36
        /*00a6*/ 	.short	(.L_27 - .L_26)
.L_26:
        /*00a8*/ 	.word	0x00000008
.L_27:


//--------------------- .nv.callgraph             --------------------------
	.section	.nv.callgraph,"",@"SHT_CUDA_CALLGRAPH"
	.align	4
	.sectionentsize	8
	.align		4
        /*0000*/ 	.word	0x00000000
	.align		4
        /*0004*/ 	.word	0xffffffff
	.align		4
        /*0008*/ 	.word	0x00000000
	.align		4
        /*000c*/ 	.word	0xfffffffe
	.align		4
        /*0010*/ 	.word	0x00000000
	.align		4
        /*0014*/ 	.word	0xfffffffd
	.align		4
        /*0018*/ 	.word	0x00000000
	.align		4
        /*001c*/ 	.word	0xfffffffc


//--------------------- .text._Z11matmulNaivePiS_S_iiii --------------------------
	.section	.text._Z11matmulNaivePiS_S_iiii,"ax",@progbits
	.align	128
        .global         _Z11matmulNaivePiS_S_iiii
        .type           _Z11matmulNaivePiS_S_iiii,@function
        .size           _Z11matmulNaivePiS_S_iiii,(.L_x_5 - _Z11matmulNaivePiS_S_iiii)
        .other          _Z11matmulNaivePiS_S_iiii,@"STO_CUDA_ENTRY STV_DEFAULT"
_Z11matmulNaivePiS_S_iiii:
.text._Z11matmulNaivePiS_S_iiii:
[----:B------:R-:W-:Y:S01]  /*0000*/  LDC R1, c[0x0][0x37c] ;  /* 0x0000df00ff017b82 */ /* 0x000fe20000000800 */
[----:B------:R-:W0:Y:S07]  /*0010*/  S2R R2, SR_TID.Y ;  /* 0x0000000000027919 */ /* 0x000e2e0000002200 */
[----:B------:R-:W0:Y:S01]  /*0020*/  S2UR UR4, SR_CTAID.Y ;  /* 0x00000000000479c3 */ /* 0x000e220000002600 */
[----:B------:R-:W1:Y:S01]  /*0030*/  LDCU UR6, c[0x0][0x39c] ;  /* 0x00007380ff0677ac */ /* 0x000e620008000800 */
[----:B------:R-:W2:Y:S06]  /*0040*/  S2R R3, SR_TID.X ;  /* 0x0000000000037919 */ /* 0x000eac0000002100 */
[----:B------:R-:W0:Y:S08]  /*0050*/  LDC R17, c[0x0][0x364] ;  /* 0x0000d900ff117b82 */ /* 0x000e300000000800 */
[----:B------:R-:W2:Y:S08]  /*0060*/  S2UR UR5, SR_CTAID.X ;  /* 0x00000000000579c3 */ /* 0x000eb00000002500 */
[----:B------:R-:W2:Y:S08]  /*0070*/  LDC R16, c[0x0][0x360] ;  /* 0x0000d800ff107b82 */ /* 0x000eb00000000800 */
[----:B------:R-:W3:Y:S01]  /*0080*/  LDC R0, c[0x0][0x3a0] ;  /* 0x0000e800ff007b82 */ /* 0x000ee20000000800 */
[----:B0-----:R-:W-:-:S02]  /*0090*/  IMAD R17, R17, UR4, R2 ;  /* 0x0000000411117c24 */ /* 0x001fc4000f8e0202 */
[----:B--2---:R-:W-:-:S03]  /*00a0*/  IMAD R16, R16, UR5, R3 ;  /* 0x0000000510107c24 */ /* 0x004fc6000f8e0203 */
[----:B---3--:R-:W-:-:S04]  /*00b0*/  ISETP.GE.AND P0, PT, R17, R0, PT ;  /* 0x000000001100720c */ /* 0x008fc80003f06270 */
[----:B-1----:R-:W-:-:S04]  /*00c0*/  ISETP.GE.OR P0, PT, R16, UR6, P0 ;  /* 0x0000000610007c0c */ /* 0x002fc80008706670 */
[----:B------:R-:W-:-:S13]  /*00d0*/  ISETP.NE.OR P0, PT, R0, UR6, P0 ;  /* 0x0000000600007c0c */ /* 0x000fda0008705670 */
[----:B------:R-:W-:Y:S05]  /*00e0*/  @P0 EXIT ;  /* 0x000000000000094d */ /* 0x000fea0003800000 */
[C---:B------:R-:W-:Y:S01]  /*00f0*/  ISETP.GE.U32.AND P1, PT, R0.reuse, 0x8, PT ;  /* 0x000000080000780c */ /* 0x040fe20003f26070 */
[----:B------:R-:W0:Y:S01]  /*0100*/  LDCU.64 UR4, c[0x0][0x358] ;  /* 0x00006b00ff0477ac */ /* 0x000e220008000a00 */
[----:B------:R-:W-:Y:S01]  /*0110*/  LOP3.LUT R24, R0, 0x7, RZ, 0xc0, !PT ;  /* 0x0000000700187812 */ /* 0x000fe200078ec0ff */
[----:B------:R-:W-:Y:S02]  /*0120*/  HFMA2 R19, -RZ, RZ, 0, 0 ;  /* 0x00000000ff137431 */ /* 0x000fe400000001ff */
[----:B------:R-:W-:Y:S01]  /*0130*/  IMAD R18, R17, R0, RZ ;  /* 0x0000000011127224 */ /* 0x000fe200078e02ff */
[----:B------:R-:W-:Y:S02]  /*0140*/  MOV R26, RZ ;  /* 0x000000ff001a7202 */ /* 0x000fe40000000f00 */
[----:B------:R-:W-:-:S05]  /*0150*/  ISETP.NE.AND P0, PT, R24, RZ, PT ;  /* 0x000000ff1800720c */ /* 0x000fca0003f05270 */
[----:B------:R-:W-:Y:S08]  /*0160*/  @!P1 BRA `(.L_x_0) ;  /* 0x0000000000c89947 */ /* 0x000ff00003800000 */
[----:B------:R-:W1:Y:S01]  /*0170*/  LDC.64 R2, c[0x0][0x380] ;  /* 0x0000e000ff027b82 */ /* 0x000e620000000a00 */
[----:B------:R-:W-:Y:S02]  /*0180*/  LOP3.LUT R19, R0, 0x7ffffff8, RZ, 0xc0, !PT ;  /* 0x7ffffff800137812 */ /* 0x000fe400078ec0ff */
[----:B------:R-:W-:Y:S02]  /*0190*/  MOV R26, RZ ;  /* 0x000000ff001a7202 */ /* 0x000fe40000000f00 */
[----:B------:R-:W-:Y:S02]  /*01a0*/  MOV R21, R16 ;  /* 0x0000001000157202 */ /* 0x000fe40000000f00 */
[----:B------:R-:W-:Y:S01]  /*01b0*/  IADD3 R20, PT, PT, -R19, RZ, RZ ;  /* 0x000000ff13147210 */ /* 0x000fe20007ffe1ff */
[----:B-1----:R-:W-:-:S03]  /*01c0*/  IMAD.WIDE.U32 R2, R18, 0x4, R2 ;  /* 0x0000000412027825 */ /* 0x002fc600078e0002 */
[----:B------:R-:W-:-:S04]  /*01d0*/  IADD3 R5, P1, PT, R2, 0x10, RZ ;  /* 0x0000001002057810 */ /* 0x000fc80007f3e0ff */
[----:B------:R-:W-:-:S09]  /*01e0*/  IADD3.X R6, PT, PT, RZ, R3, RZ, P1, !PT ;  /* 0x00000003ff067210 */ /* 0x000fd20000ffe4ff */
.L_x_1:
[----:B------:R-:W1:Y:S01]  /*01f0*/  LDC.64 R28, c[0x0][0x388] ;  /* 0x0000e200ff1c7b82 */ /* 0x000e620000000a00 */
[----:B------:R-:W-:Y:S02]  /*0200*/  MOV R2, R5 ;  /* 0x0000000500027202 */ /* 0x000fe40000000f00 */
[----:B------:R-:W-:-:S05]  /*0210*/  MOV R3, R6 ;  /* 0x0000000600037202 */ /* 0x000fca0000000f00 */
[----:B0-----:R-:W2:Y:S01]  /*0220*/  LDG.E R13, desc[UR4][R2.64+-0x10] ;  /* 0xfffff004020d7981 */ /* 0x001ea2000c1e1900 */
[----:B------:R-:W0:Y:S03]  /*0230*/  LDC R23, c[0x0][0x3a4] ;  /* 0x0000e900ff177b82 */ /* 0x000e260000000800 */
[----:B------:R-:W3:Y:S04]  /*0240*/  LDG.E R22, desc[UR4][R2.64+-0xc] ;  /* 0xfffff40402167981 */ /* 0x000ee8000c1e1900 */
[----:B------:R-:W4:Y:S01]  /*0250*/  LDG.E R27, desc[UR4][R2.64+-0x8] ;  /* 0xfffff804021b7981 */ /* 0x000f22000c1e1900 */
[----:B-1----:R-:W-:-:S05]  /*0260*/  IMAD.WIDE R28, R21, 0x4, R28 ;  /* 0x00000004151c7825 */ /* 0x002fca00078e021c */
[----:B------:R-:W2:Y:S01]  /*0270*/  LDG.E R12, desc[UR4][R28.64] ;  /* 0x000000041c0c7981 */ /* 0x000ea2000c1e1900 */
[----:B0-----:R-:W-:-:S05]  /*0280*/  IMAD.WIDE R14, R23, 0x4, R28 ;  /* 0x00000004170e7825 */ /* 0x001fca00078e021c */
[----:B------:R0:W3:Y:S01]  /*0290*/  LDG.E R25, desc[UR4][R14.64] ;  /* 0x000000040e197981 */ /* 0x0000e2000c1e1900 */
[----:B------:R-:W-:-:S03]  /*02a0*/  IMAD.WIDE R10, R23, 0x4, R14 ;  /* 0x00000004170a7825 */ /* 0x000fc600078e020e */
[----:B------:R-:W5:Y:S01]  /*02b0*/  LDG.E R28, desc[UR4][R2.64+-0x4] ;  /* 0xfffffc04021c7981 */ /* 0x000f62000c1e1900 */
[----:B------:R-:W-:-:S03]  /*02c0*/  IMAD.WIDE R8, R23, 0x4, R10 ;  /* 0x0000000417087825 */ /* 0x000fc600078e020a */
[----:B------:R-:W4:Y:S01]  /*02d0*/  LDG.E R10, desc[UR4][R10.64] ;  /* 0x000000040a0a7981 */ /* 0x000f22000c1e1900 */
[----:B------:R-:W-:-:S03]  /*02e0*/  IMAD.WIDE R4, R23, 0x4, R8 ;  /* 0x0000000417047825 */ /* 0x000fc600078e0208 */
[----:B------:R-:W5:Y:S01]  /*02f0*/  LDG.E R9, desc[UR4][R8.64] ;  /* 0x0000000408097981 */ /* 0x000f62000c1e1900 */
[----:B------:R-:W-:-:S03]  /*0300*/  IMAD.WIDE R6, R23, 0x4, R4 ;  /* 0x0000000417067825 */ /* 0x000fc600078e0204 */
[----:B------:R-:W5:Y:S04]  /*0310*/  LDG.E R11, desc[UR4][R2.64+0x4] ;  /* 0x00000404020b7981 */ /* 0x000f68000c1e1900 */
[----:B------:R-:W5:Y:S04]  /*0320*/  LDG.E R4, desc[UR4][R4.64] ;  /* 0x0000000404047981 */ /* 0x000f68000c1e1900 */
[----:B------:R-:W5:Y:S04]  /*0330*/  LDG.E R8, desc[UR4][R2.64+0xc] ;  /* 0x00000c0402087981 */ /* 0x000f68000c1e1900 */
[----:B------:R-:W5:Y:S01]  /*0340*/  LDG.E R5, desc[UR4][R2.64] ;  /* 0x0000000402057981 */ /* 0x000f62000c1e1900 */
[----:B--2---:R-:W-:-:S02]  /*0350*/  IMAD R26, R13, R12, R26 ;  /* 0x0000000c0d1a7224 */ /* 0x004fc400078e021a */
[C---:B------:R-:W-:Y:S02]  /*0360*/  IMAD.WIDE R12, R23.reuse, 0x4, R6 ;  /* 0x00000004170c7825 */ /* 0x040fe400078e0206 */
[----:B------:R-:W2:Y:S02]  /*0370*/  LDG.E R6, desc[UR4][R6.64] ;  /* 0x0000000406067981 */ /* 0x000ea4000c1e1900 */
[----:B0-----:R-:W-:Y:S02]  /*0380*/  IMAD.WIDE R14, R23, 0x4, R12 ;  /* 0x00000004170e7825 */ /* 0x001fe400078e020c */
[----:B------:R-:W2:Y:S04]  /*0390*/  LDG.E R29, desc[UR4][R12.64] ;  /* 0x000000040c1d7981 */ /* 0x000ea8000c1e1900 */
[----:B------:R-:W2:Y:S04]  /*03a0*/  LDG.E R15, desc[UR4][R14.64] ;  /* 0x000000040e0f7981 */ /* 0x000ea8000c1e1900 */
[----:B------:R-:W2:Y:S01]  /*03b0*/  LDG.E R12, desc[UR4][R2.64+0x8] ;  /* 0x00000804020c7981 */ /* 0x000ea2000c1e1900 */
[----:B---3--:R-:W-:Y:S01]  /*03c0*/  IMAD R22, R22, R25, R26 ;  /* 0x0000001916167224 */ /* 0x008fe200078e021a */
[----:B------:R-:W-:-:S03]  /*03d0*/  IADD3 R20, PT, PT, R20, 0x8, RZ ;  /* 0x0000000814147810 */ /* 0x000fc60007ffe0ff */
[----:B----4-:R-:W-:Y:S01]  /*03e0*/  IMAD R10, R27, R10, R22 ;  /* 0x0000000a1b0a7224 */ /* 0x010fe200078e0216 */
[----:B------:R-:W-:-:S03]  /*03f0*/  ISETP.NE.AND P1, PT, R20, RZ, PT ;  /* 0x000000ff1400720c */ /* 0x000fc60003f25270 */
[----:B-----5:R-:W-:Y:S01]  /*0400*/  IMAD R9, R28, R9, R10 ;  /* 0x000000091c097224 */ /* 0x020fe200078e020a */
[----:B------:R-:W-:-:S03]  /*0410*/  LEA R21, R23, R21, 0x3 ;  /* 0x0000001517157211 */ /* 0x000fc600078e18ff */
[----:B------:R-:W-:Y:S01]  /*0420*/  IMAD R4, R5, R4, R9 ;  /* 0x0000000405047224 */ /* 0x000fe200078e0209 */
[----:B------:R-:W-:-:S03]  /*0430*/  IADD3 R5, P2, PT, R2, 0x20, RZ ;  /* 0x0000002002057810 */ /* 0x000fc60007f5e0ff */
[----:B--2---:R-:W-:Y:S01]  /*0440*/  IMAD R4, R11, R6, R4 ;  /* 0x000000060b047224 */ /* 0x004fe200078e0204 */
[----:B------:R-:W-:-:S03]  /*0450*/  IADD3.X R6, PT, PT, RZ, R3, RZ, P2, !PT ;  /* 0x00000003ff067210 */ /* 0x000fc600017fe4ff */
[----:B------:R-:W-:-:S04]  /*0460*/  IMAD R4, R12, R29, R4 ;  /* 0x0000001d0c047224 */ /* 0x000fc800078e0204 */
[----:B------:R-:W-:Y:S01]  /*0470*/  IMAD R26, R8, R15, R4 ;  /* 0x0000000f081a7224 */ /* 0x000fe200078e0204 */
[----:B------:R-:W-:Y:S06]  /*0480*/  @P1 BRA `(.L_x_1) ;  /* 0xfffffffc00581947 */ /* 0x000fec000383ffff */
.L_x_0:
[----:B------:R-:W-:Y:S05]  /*0490*/  @!P0 BRA `(.L_x_2) ;  /* 0x0000000400088947 */ /* 0x000fea0003800000 */
[----:B------:R-:W-:Y:S02]  /*04a0*/  ISETP.GE.U32.AND P1, PT, R24, 0x4, PT ;  /* 0x000000041800780c */ /* 0x000fe40003f26070 */
[----:B------:R-:W-:-:S04]  /*04b0*/  LOP3.LUT R14, R0, 0x3, RZ, 0xc0, !PT ;  /* 0x00000003000e7812 */ /* 0x000fc800078ec0ff */
[----:B------:R-:W-:-:S07]  /*04c0*/  ISETP.NE.AND P0, PT, R14, RZ, PT ;  /* 0x000000ff0e00720c */ /* 0x000fce0003f05270 */
[----:B------:R-:W-:Y:S06]  /*04d0*/  @!P1 BRA `(.L_x_3) ;  /* 0x0000000000709947 */ /* 0x000fec0003800000 */
[----:B------:R-:W1:Y:S01]  /*04e0*/  LDC R11, c[0x0][0x3a4] ;  /* 0x0000e900ff0b7b82 */ /* 0x000e620000000800 */
[----:B------:R-:W2:Y:S01]  /*04f0*/  LDCU.64 UR6, c[0x0][0x380] ;  /* 0x00007000ff0677ac */ /* 0x000ea20008000a00 */
[CC--:B------:R-:W-:Y:S02]  /*0500*/  IADD3 R3, PT, PT, R18.reuse, R19.reuse, RZ ;  /* 0x0000001312037210 */ /* 0x0c0fe40007ffe0ff */
[----:B------:R-:W-:-:S04]  /*0510*/  IADD3 R8, P1, PT, R18, R19, RZ ;  /* 0x0000001312087210 */ /* 0x000fc80007f3e0ff */
[----:B------:R-:W3:Y:S08]  /*0520*/  LDC.64 R4, c[0x0][0x388] ;  /* 0x0000e200ff047b82 */ /* 0x000ef00000000a00 */
[----:B------:R-:W4:Y:S01]  /*0530*/  LDC.64 R12, c[0x0][0x380] ;  /* 0x0000e000ff0c7b82 */ /* 0x000f220000000a00 */
[----:B-1----:R-:W-:-:S04]  /*0540*/  IMAD R7, R19, R11, R16 ;  /* 0x0000000b13077224 */ /* 0x002fc800078e0210 */
[----:B---3--:R-:W-:-:S04]  /*0550*/  IMAD.WIDE R4, R7, 0x4, R4 ;  /* 0x0000000407047825 */ /* 0x008fc800078e0204 */
[----:B------:R-:W-:Y:S02]  /*0560*/  IMAD.WIDE R6, R11, 0x4, R4 ;  /* 0x000000040b067825 */ /* 0x000fe400078e0204 */
[----:B0-----:R-:W3:Y:S02]  /*0570*/  LDG.E R4, desc[UR4][R4.64] ;  /* 0x0000000404047981 */ /* 0x001ee4000c1e1900 */
[----:B----4-:R-:W-:Y:S01]  /*0580*/  IMAD.WIDE.U32 R12, R3, 0x4, R12 ;  /* 0x00000004030c7825 */ /* 0x010fe200078e000c */
[----:B------:R-:W-:Y:S02]  /*0590*/  IADD3.X R3, PT, PT, RZ, RZ, RZ, P1, !PT ;  /* 0x000000ffff037210 */ /* 0x000fe40000ffe4ff */
[----:B--2---:R-:W-:-:S03]  /*05a0*/  LEA R2, P1, R8, UR6, 0x2 ;  /* 0x0000000608027c11 */ /* 0x004fc6000f8210ff */
[----:B------:R-:W3:Y:S01]  /*05b0*/  LDG.E R13, desc[UR4][R12.64] ;  /* 0x000000040c0d7981 */ /* 0x000ee2000c1e1900 */
[----:B------:R-:W-:Y:S01]  /*05c0*/  LEA.HI.X R3, R8, UR7, R3, 0x2, P1 ;  /* 0x0000000708037c11 */ /* 0x000fe200088f1403 */
[C---:B------:R-:W-:Y:S02]  /*05d0*/  IMAD.WIDE R8, R11.reuse, 0x4, R6 ;  /* 0x000000040b087825 */ /* 0x040fe400078e0206 */
[----:B------:R-:W2:Y:S04]  /*05e0*/  LDG.E R6, desc[UR4][R6.64] ;  /* 0x0000000406067981 */ /* 0x000ea8000c1e1900 */
[----:B------:R-:W2:Y:S01]  /*05f0*/  LDG.E R15, desc[UR4][R2.64+0x4] ;  /* 0x00000404020f7981 */ /* 0x000ea2000c1e1900 */
[----:B------:R-:W-:-:S03]  /*0600*/  IMAD.WIDE R10, R11, 0x4, R8 ;  /* 0x000000040b0a7825 */ /* 0x000fc600078e0208 */
[----:B------:R-:W4:Y:S04]  /*0610*/  LDG.E R21, desc[UR4][R8.64] ;  /* 0x0000000408157981 */ /* 0x000f28000c1e1900 */
[----:B------:R-:W4:Y:S04]  /*0620*/  LDG.E R20, desc[UR4][R2.64+0x8] ;  /* 0x0000080402147981 */ /* 0x000f28000c1e1900 */
[----:B------:R-:W5:Y:S04]  /*0630*/  LDG.E R22, desc[UR4][R2.64+0xc] ;  /* 0x00000c0402167981 */ /* 0x000f68000c1e1900 */
[----:B------:R-:W5:Y:S01]  /*0640*/  LDG.E R10, desc[UR4][R10.64] ;  /* 0x000000040a0a7981 */ /* 0x000f62000c1e1900 */
[----:B------:R-:W-:Y:S01]  /*0650*/  IADD3 R19, PT, PT, R19, 0x4, RZ ;  /* 0x0000000413137810 */ /* 0x000fe20007ffe0ff */
[----:B---3--:R-:W-:-:S04]  /*0660*/  IMAD R26, R13, R4, R26 ;  /* 0x000000040d1a7224 */ /* 0x008fc800078e021a */
[----:B--2---:R-:W-:-:S04]  /*0670*/  IMAD R15, R15, R6, R26 ;  /* 0x000000060f0f7224 */ /* 0x004fc800078e021a */
[----:B----4-:R-:W-:-:S04]  /*0680*/  IMAD R15, R20, R21, R15 ;  /* 0x00000015140f7224 */ /* 0x010fc800078e020f */
[----:B-----5:R-:W-:-:S07]  /*0690*/  IMAD R26, R22, R10, R15 ;  /* 0x0000000a161a7224 */ /* 0x020fce00078e020f */
.L_x_3:
[----:B------:R-:W-:Y:S05]  /*06a0*/  @!P0 BRA `(.L_x_2) ;  /* 0x0000000000848947 */ /* 0x000fea0003800000 */
[----:B------:R-:W-:Y:S01]  /*06b0*/  ISETP.NE.AND P1, PT, R14, 0x1, PT ;  /* 0x000000010e00780c */ /* 0x000fe20003f25270 */
[----:B------:R-:W1:Y:S01]  /*06c0*/  LDC.64 R8, c[0x0][0x388] ;  /* 0x0000e200ff087b82 */ /* 0x000e620000000a00 */
[----:B------:R-:W-:-:S04]  /*06d0*/  LOP3.LUT R0, R0, 0x1, RZ, 0xc0, !PT ;  /* 0x0000000100007812 */ /* 0x000fc800078ec0ff */
[----:B------:R-:W-:-:S03]  /*06e0*/  ISETP.NE.U32.AND P0, PT, R0, 0x1, PT ;  /* 0x000000010000780c */ /* 0x000fc60003f05070 */
[----:B------:R-:W2:Y:S04]  /*06f0*/  LDC.64 R10, c[0x0][0x380] ;  /* 0x0000e000ff0a7b82 */ /* 0x000ea80000000a00 */
[CC--:B------:R-:W-:Y:S02]  /*0700*/  @P1 IADD3 R12, P2, PT, R18.reuse, R19.reuse, RZ ;  /* 0x00000013120c1210 */ /* 0x0c0fe40007f5e0ff */
[----:B------:R-:W-:Y:S02]  /*0710*/  @P1 IADD3 R15, PT, PT, R18, R19, RZ ;  /* 0x00000013120f1210 */ /* 0x000fe40007ffe0ff */
[----:B------:R-:W3:Y:S01]  /*0720*/  @P1 LDC R13, c[0x0][0x3a4] ;  /* 0x0000e900ff0d1b82 */ /* 0x000ee20000000800 */
[----:B------:R-:W-:-:S07]  /*0730*/  @P1 IADD3.X R14, PT, PT, RZ, RZ, RZ, P2, !PT ;  /* 0x000000ffff0e1210 */ /* 0x000fce00017fe4ff */
[----:B------:R-:W4:Y:S08]  /*0740*/  @P1 LDC.64 R6, c[0x0][0x380] ;  /* 0x0000e000ff061b82 */ /* 0x000f300000000a00 */
[----:B------:R-:W5:Y:S01]  /*0750*/  @!P0 LDC R0, c[0x0][0x3a4] ;  /* 0x0000e900ff008b82 */ /* 0x000f620000000800 */
[----:B--2---:R-:W-:-:S06]  /*0760*/  @P1 IMAD.WIDE.U32 R10, R15, 0x4, R10 ;  /* 0x000000040f0a1825 */ /* 0x004fcc00078e000a */
[----:B0-----:R-:W2:Y:S01]  /*0770*/  @P1 LDG.E R11, desc[UR4][R10.64] ;  /* 0x000000040a0b1981 */ /* 0x001ea2000c1e1900 */
[----:B------:R-:W0:Y:S01]  /*0780*/  LDC.64 R2, c[0x0][0x380] ;  /* 0x0000e000ff027b82 */ /* 0x000e220000000a00 */
[C---:B---3--:R-:W-:Y:S01]  /*0790*/  @P1 IMAD R21, R19.reuse, R13, R16 ;  /* 0x0000000d13151224 */ /* 0x048fe200078e0210 */
[----:B------:R-:W-:-:S03]  /*07a0*/  @P1 IADD3 R19, PT, PT, R19, 0x2, RZ ;  /* 0x0000000213131810 */ /* 0x000fc60007ffe0ff */
[----:B-1----:R-:W-:-:S03]  /*07b0*/  @P1 IMAD.WIDE R8, R21, 0x4, R8 ;  /* 0x0000000415081825 */ /* 0x002fc600078e0208 */
[----:B------:R-:W1:Y:S01]  /*07c0*/  LDC.64 R4, c[0x0][0x388] ;  /* 0x0000e200ff047b82 */ /* 0x000e620000000a00 */
[----:B----4-:R-:W-:Y:S02]  /*07d0*/  @P1 LEA R6, P2, R12, R6, 0x2 ;  /* 0x000000060c061211 */ /* 0x010fe400078410ff */
[----:B------:R-:W-:Y:S02]  /*07e0*/  @!P0 IADD3 R15, PT, PT, R18, R19, RZ ;  /* 0x00000013120f8210 */ /* 0x000fe40007ffe0ff */
[----:B------:R-:W-:Y:S01]  /*07f0*/  @P1 LEA.HI.X R7, R12, R7, R14, 0x2, P2 ;  /* 0x000000070c071211 */ /* 0x000fe200010f140e */
[----:B------:R-:W-:Y:S01]  /*0800*/  @P1 IMAD.WIDE R12, R13, 0x4, R8 ;  /* 0x000000040d0c1825 */ /* 0x000fe200078e0208 */
[----:B------:R-:W2:Y:S03]  /*0810*/  @P1 LDG.E R14, desc[UR4][R8.64] ;  /* 0x00000004080e1981 */ /* 0x000ea6000c1e1900 */
[----:B-----5:R-:W-:Y:S01]  /*0820*/  @!P0 IMAD R19, R19, R0, R16 ;  /* 0x0000000013138224 */ /* 0x020fe200078e0210 */
[----:B------:R-:W3:Y:S04]  /*0830*/  @P1 LDG.E R6, desc[UR4][R6.64+0x4] ;  /* 0x0000040406061981 */ /* 0x000ee8000c1e1900 */
[----:B------:R-:W3:Y:S01]  /*0840*/  @P1 LDG.E R12, desc[UR4][R12.64] ;  /* 0x000000040c0c1981 */ /* 0x000ee2000c1e1900 */
[----:B0-----:R-:W-:-:S06]  /*0850*/  @!P0 IMAD.WIDE.U32 R2, R15, 0x4, R2 ;  /* 0x000000040f028825 */ /* 0x001fcc00078e0002 */
[----:B------:R-:W4:Y:S01]  /*0860*/  @!P0 LDG.E R3, desc[UR4][R2.64] ;  /* 0x0000000402038981 */ /* 0x000f22000c1e1900 */
[----:B-1----:R-:W-:-:S06]  /*0870*/  @!P0 IMAD.WIDE R4, R19, 0x4, R4 ;  /* 0x0000000413048825 */ /* 0x002fcc00078e0204 */
[----:B------:R-:W4:Y:S01]  /*0880*/  @!P0 LDG.E R4, desc[UR4][R4.64] ;  /* 0x0000000404048981 */ /* 0x000f22000c1e1900 */
[----:B--2---:R-:W-:-:S04]  /*0890*/  @P1 IMAD R11, R11, R14, R26 ;  /* 0x0000000e0b0b1224 */ /* 0x004fc800078e021a */
[----:B---3--:R-:W-:-:S04]  /*08a0*/  @P1 IMAD R26, R6, R12, R11 ;  /* 0x0000000c061a1224 */ /* 0x008fc800078e020b */
[----:B----4-:R-:W-:-:S07]  /*08b0*/  @!P0 IMAD R26, R3, R4, R26 ;  /* 0x00000004031a8224 */ /* 0x010fce00078e021a */
.L_x_2:
[----:B------:R-:W1:Y:S01]  /*08c0*/  LDC.64 R2, c[0x0][0x390] ;  /* 0x0000e400ff027b82 */ /* 0x000e620000000a00 */
[----:B------:R-:W2:Y:S02]  /*08d0*/  LDCU UR6, c[0x0][0x3a4] ;  /* 0x00007480ff0677ac */ /* 0x000ea40008000800 */
[----:B--2---:R-:W-:-:S04]  /*08e0*/  IMAD R17, R17, UR6, R16 ;  /* 0x0000000611117c24 */ /* 0x004fc8000f8e0210 */
[----:B-1----:R-:W-:-:S05]  /*08f0*/  IMAD.WIDE R2, R17, 0x4, R2 ;  /* 0x0000000411027825 */ /* 0x002fca00078e0202 */
[----:B0-----:R-:W-:Y:S01]  /*0900*/  STG.E desc[UR4][R2.64], R26 ;  /* 0x0000001a02007986 */ /* 0x001fe2000c101904 */
[----:B------:R-:W-:Y:S05]  /*0910*/  EXIT ;  /* 0x000000000000794d */ /* 0x000fea0003800000 */
.L_x_4:
[----:B------:R-:W-:-:S00]  /*0920*/  BRA `(.L_x_4) ;  /* 0xfffffffc00fc7947 */ /* 0x000fc0000383ffff */
[----:B------:R-:W-:-:S00]  /*0930*/  NOP ;  /* 0x0000000000007918 */ /* 0x000fc00000000000 */
        /* <DEDUP_REMOVED lines=12> */
.L_x_5:


//--------------------- .nv.shared.reserved.0     --------------------------
	.section	.nv.shared.reserved.0,"aw",@nobits
	.weak		__nv_reservedSMEM_offset_0_alias
	.size		__nv_reservedSMEM_offset_0_alias, 0, 64
	.other		__nv_reservedSMEM_offset_0_alias,@"STO_CUDA_RESERVED_SHARED STV_DEFAULT"
__nv_reservedSMEM_offset_0_alias:
	.zero		0
	.zero		64


//--------------------- .nv.constant0._Z11matmulNaivePiS_S_iiii --------------------------
	.section	.nv.constant0._Z11matmulNaivePiS_S_iiii,"a",@progbits
	.sectionflags	@""
	.align	4
.nv.constant0._Z11matmulNaivePiS_S_iiii:
	.zero		936


//--------------------- SYMBOLS --------------------------

	.type		.nv.reservedSmem.offset0,@object
	.size		.nv.reservedSmem.offset0,0x4
